//
// Generated by NVIDIA NVVM Compiler
//
// Compiler Build ID: CL-36424714
// Cuda compilation tools, release 13.0, V13.0.88
// Based on NVVM 20.0.0
//

.version 9.0
.target sm_100
.address_size 64

	// .globl	_Z15MatrixMulKernelPdS_ii
// _ZZ15MatrixMulKernelPdS_iiE2sA has been demoted
// _ZZ15MatrixMulKernelPdS_iiE2sB has been demoted

.visible .entry _Z15MatrixMulKernelPdS_ii(
	.param .u64 .ptr .align 1 _Z15MatrixMulKernelPdS_ii_param_0,
	.param .u64 .ptr .align 1 _Z15MatrixMulKernelPdS_ii_param_1,
	.param .u32 _Z15MatrixMulKernelPdS_ii_param_2,
	.param .u32 _Z15MatrixMulKernelPdS_ii_param_3
)
{
	.reg .pred 	%p<10>;
	.reg .b32 	%r<47>;
	.reg .b64 	%rd<11>;
	.reg .b64 	%fd<111>;
	// demoted variable
	.shared .align 8 .b8 _ZZ15MatrixMulKernelPdS_iiE2sA[8192];
	// demoted variable
	.shared .align 8 .b8 _ZZ15MatrixMulKernelPdS_iiE2sB[8192];
	ld.param.u64 	%rd3, [_Z15MatrixMulKernelPdS_ii_param_0];
	ld.param.u64 	%rd2, [_Z15MatrixMulKernelPdS_ii_param_1];
	ld.param.u32 	%r25, [_Z15MatrixMulKernelPdS_ii_param_2];
	ld.param.u32 	%r26, [_Z15MatrixMulKernelPdS_ii_param_3];
	cvta.to.global.u64 	%rd1, %rd3;
	mov.u32 	%r27, %ctaid.x;
	mov.u32 	%r28, %ctaid.y;
	mov.u32 	%r42, %tid.x;
	mov.u32 	%r44, %tid.y;
	shl.b32 	%r3, %r28, 5;
	add.s32 	%r4, %r3, %r44;
	shl.b32 	%r5, %r27, 5;
	add.s32 	%r6, %r5, %r42;
	setp.lt.s32 	%p1, %r25, -30;
	mov.f64 	%fd110, 0d0000000000000000;
	@%p1 bra 	$L__BB0_7;
	add.s32 	%r29, %r25, -1;
	shr.s32 	%r30, %r29, 31;
	shr.u32 	%r31, %r30, 27;
	add.s32 	%r32, %r29, %r31;
	shr.s32 	%r33, %r32, 5;
	neg.s32 	%r46, %r33;
	shl.b32 	%r34, %r44, 8;
	mov.u32 	%r35, _ZZ15MatrixMulKernelPdS_iiE2sA;
	add.s32 	%r7, %r35, %r34;
	shl.b32 	%r36, %r42, 3;
	add.s32 	%r8, %r7, %r36;
	mov.u32 	%r37, _ZZ15MatrixMulKernelPdS_iiE2sB;
	add.s32 	%r10, %r37, %r36;
	add.s32 	%r9, %r10, %r34;
	mad.lo.s32 	%r38, %r44, %r26, %r42;
	add.s32 	%r45, %r38, %r5;
	shl.b32 	%r13, %r26, 5;
	mad.lo.s32 	%r39, %r42, %r26, %r44;
	add.s32 	%r43, %r39, %r3;
	mov.f64 	%fd110, 0d0000000000000000;
$L__BB0_2:
	setp.ge.s32 	%p2, %r4, %r26;
	setp.ge.s32 	%p3, %r42, %r25;
	mov.f64 	%fd108, 0d0000000000000000;
	or.pred  	%p4, %p2, %p3;
	@%p4 bra 	$L__BB0_4;
	mul.wide.s32 	%rd4, %r43, 8;
	add.s64 	%rd5, %rd1, %rd4;
	ld.global.f64 	%fd108, [%rd5];
$L__BB0_4:
	setp.ge.s32 	%p5, %r6, %r26;
	st.shared.f64 	[%r8], %fd108;
	setp.ge.s32 	%p6, %r44, %r25;
	mov.f64 	%fd109, 0d0000000000000000;
	or.pred  	%p7, %p5, %p6;
	@%p7 bra 	$L__BB0_6;
	mul.wide.s32 	%rd6, %r45, 8;
	add.s64 	%rd7, %rd1, %rd6;
	ld.global.f64 	%fd109, [%rd7];
$L__BB0_6:
	st.shared.f64 	[%r9], %fd109;
	bar.sync 	0;
	ld.shared.f64 	%fd12, [%r7];
	ld.shared.f64 	%fd13, [%r10];
	fma.rn.f64 	%fd14, %fd12, %fd13, %fd110;
	ld.shared.f64 	%fd15, [%r7+8];
	ld.shared.f64 	%fd16, [%r10+256];
	fma.rn.f64 	%fd17, %fd15, %fd16, %fd14;
	ld.shared.f64 	%fd18, [%r7+16];
	ld.shared.f64 	%fd19, [%r10+512];
	fma.rn.f64 	%fd20, %fd18, %fd19, %fd17;
	ld.shared.f64 	%fd21, [%r7+24];
	ld.shared.f64 	%fd22, [%r10+768];
	fma.rn.f64 	%fd23, %fd21, %fd22, %fd20;
	ld.shared.f64 	%fd24, [%r7+32];
	ld.shared.f64 	%fd25, [%r10+1024];
	fma.rn.f64 	%fd26, %fd24, %fd25, %fd23;
	ld.shared.f64 	%fd27, [%r7+40];
	ld.shared.f64 	%fd28, [%r10+1280];
	fma.rn.f64 	%fd29, %fd27, %fd28, %fd26;
	ld.shared.f64 	%fd30, [%r7+48];
	ld.shared.f64 	%fd31, [%r10+1536];
	fma.rn.f64 	%fd32, %fd30, %fd31, %fd29;
	ld.shared.f64 	%fd33, [%r7+56];
	ld.shared.f64 	%fd34, [%r10+1792];
	fma.rn.f64 	%fd35, %fd33, %fd34, %fd32;
	ld.shared.f64 	%fd36, [%r7+64];
	ld.shared.f64 	%fd37, [%r10+2048];
	fma.rn.f64 	%fd38, %fd36, %fd37, %fd35;
	ld.shared.f64 	%fd39, [%r7+72];
	ld.shared.f64 	%fd40, [%r10+2304];
	fma.rn.f64 	%fd41, %fd39, %fd40, %fd38;
	ld.shared.f64 	%fd42, [%r7+80];
	ld.shared.f64 	%fd43, [%r10+2560];
	fma.rn.f64 	%fd44, %fd42, %fd43, %fd41;
	ld.shared.f64 	%fd45, [%r7+88];
	ld.shared.f64 	%fd46, [%r10+2816];
	fma.rn.f64 	%fd47, %fd45, %fd46, %fd44;
	ld.shared.f64 	%fd48, [%r7+96];
	ld.shared.f64 	%fd49, [%r10+3072];
	fma.rn.f64 	%fd50, %fd48, %fd49, %fd47;
	ld.shared.f64 	%fd51, [%r7+104];
	ld.shared.f64 	%fd52, [%r10+3328];
	fma.rn.f64 	%fd53, %fd51, %fd52, %fd50;
	ld.shared.f64 	%fd54, [%r7+112];
	ld.shared.f64 	%fd55, [%r10+3584];
	fma.rn.f64 	%fd56, %fd54, %fd55, %fd53;
	ld.shared.f64 	%fd57, [%r7+120];
	ld.shared.f64 	%fd58, [%r10+3840];
	fma.rn.f64 	%fd59, %fd57, %fd58, %fd56;
	ld.shared.f64 	%fd60, [%r7+128];
	ld.shared.f64 	%fd61, [%r10+4096];
	fma.rn.f64 	%fd62, %fd60, %fd61, %fd59;
	ld.shared.f64 	%fd63, [%r7+136];
	ld.shared.f64 	%fd64, [%r10+4352];
	fma.rn.f64 	%fd65, %fd63, %fd64, %fd62;
	ld.shared.f64 	%fd66, [%r7+144];
	ld.shared.f64 	%fd67, [%r10+4608];
	fma.rn.f64 	%fd68, %fd66, %fd67, %fd65;
	ld.shared.f64 	%fd69, [%r7+152];
	ld.shared.f64 	%fd70, [%r10+4864];
	fma.rn.f64 	%fd71, %fd69, %fd70, %fd68;
	ld.shared.f64 	%fd72, [%r7+160];
	ld.shared.f64 	%fd73, [%r10+5120];
	fma.rn.f64 	%fd74, %fd72, %fd73, %fd71;
	ld.shared.f64 	%fd75, [%r7+168];
	ld.shared.f64 	%fd76, [%r10+5376];
	fma.rn.f64 	%fd77, %fd75, %fd76, %fd74;
	ld.shared.f64 	%fd78, [%r7+176];
	ld.shared.f64 	%fd79, [%r10+5632];
	fma.rn.f64 	%fd80, %fd78, %fd79, %fd77;
	ld.shared.f64 	%fd81, [%r7+184];
	ld.shared.f64 	%fd82, [%r10+5888];
	fma.rn.f64 	%fd83, %fd81, %fd82, %fd80;
	ld.shared.f64 	%fd84, [%r7+192];
	ld.shared.f64 	%fd85, [%r10+6144];
	fma.rn.f64 	%fd86, %fd84, %fd85, %fd83;
	ld.shared.f64 	%fd87, [%r7+200];
	ld.shared.f64 	%fd88, [%r10+6400];
	fma.rn.f64 	%fd89, %fd87, %fd88, %fd86;
	ld.shared.f64 	%fd90, [%r7+208];
	ld.shared.f64 	%fd91, [%r10+6656];
	fma.rn.f64 	%fd92, %fd90, %fd91, %fd89;
	ld.shared.f64 	%fd93, [%r7+216];
	ld.shared.f64 	%fd94, [%r10+6912];
	fma.rn.f64 	%fd95, %fd93, %fd94, %fd92;
	ld.shared.f64 	%fd96, [%r7+224];
	ld.shared.f64 	%fd97, [%r10+7168];
	fma.rn.f64 	%fd98, %fd96, %fd97, %fd95;
	ld.shared.f64 	%fd99, [%r7+232];
	ld.shared.f64 	%fd100, [%r10+7424];
	fma.rn.f64 	%fd101, %fd99, %fd100, %fd98;
	ld.shared.f64 	%fd102, [%r7+240];
	ld.shared.f64 	%fd103, [%r10+7680];
	fma.rn.f64 	%fd104, %fd102, %fd103, %fd101;
	ld.shared.f64 	%fd105, [%r7+248];
	ld.shared.f64 	%fd106, [%r10+7936];
	fma.rn.f64 	%fd110, %fd105, %fd106, %fd104;
	bar.sync 	0;
	add.s32 	%r46, %r46, 1;
	add.s32 	%r45, %r45, %r13;
	add.s32 	%r44, %r44, 32;
	add.s32 	%r43, %r43, %r13;
	add.s32 	%r42, %r42, 32;
	setp.ne.s32 	%p8, %r46, 1;
	@%p8 bra 	$L__BB0_2;
$L__BB0_7:
	max.s32 	%r40, %r4, %r6;
	setp.ge.s32 	%p9, %r40, %r26;
	@%p9 bra 	$L__BB0_9;
	mad.lo.s32 	%r41, %r26, %r4, %r6;
	cvta.to.global.u64 	%rd8, %rd2;
	mul.wide.u32 	%rd9, %r41, 8;
	add.s64 	%rd10, %rd8, %rd9;
	st.global.f64 	[%rd10], %fd110;
$L__BB0_9:
	ret;

}


// ===== COMPILED SASS (sm_100) =====

	.target	sm_100

	.elftype	@"ET_EXEC"


//--------------------- .note.nv.tkinfo           --------------------------
	.section	.note.nv.tkinfo,"",@"SHT_NOTE"
	.sectionflags	@"SHF_NOTE_NV_TKINFO"
	.tkinfo
        /*0018*/ 	.word	0x00000002
        /*0030*/ 	.string	""
        /*0030*/ 	.string	"ptxas"
        /*0030*/ 	.string	"Cuda compilation tools, release 13.0, V13.0.88"
        /*0030*/ 	.string	"Build cuda_13.0.r13.0/compiler.36424714_0"
        /*0030*/ 	.string	"-arch sm_100 -m 64 "



//--------------------- .note.nv.cuinfo           --------------------------
	.section	.note.nv.cuinfo,"",@"SHT_NOTE"
	.sectionflags	@"SHF_NOTE_NV_CUINFO"
        /*0018*/ 	.short	0x0002
        /*001a*/ 	.short	0x0064
        /*001c*/ 	.short	0x0082
	.zero		2


//--------------------- .nv.info                  --------------------------
	.section	.nv.info,"",@"SHT_CUDA_INFO"
	.align	4


	//----- nvinfo : EIATTR_REGCOUNT
	.align		4
        /*0000*/ 	.byte	0x04, 0x2f
        /*0002*/ 	.short	(.L_1 - .L_0)
	.align		4
.L_0:
        /*0004*/ 	.word	index@(_Z15MatrixMulKernelPdS_ii)
        /*0008*/ 	.word	0x00000020


	//----- nvinfo : EIATTR_FRAME_SIZE
	.align		4
.L_1:
        /*000c*/ 	.byte	0x04, 0x11
        /*000e*/ 	.short	(.L_3 - .L_2)
	.align		4
.L_2:
        /*0010*/ 	.word	index@(_Z15MatrixMulKernelPdS_ii)
        /*0014*/ 	.word	0x00000000


	//----- nvinfo : EIATTR_MIN_STACK_SIZE
	.align		4
.L_3:
        /*0018*/ 	.byte	0x04, 0x12
        /*001a*/ 	.short	(.L_5 - .L_4)
	.align		4
.L_4:
        /*001c*/ 	.word	index@(_Z15MatrixMulKernelPdS_ii)
        /*0020*/ 	.word	0x00000000
.L_5:


//--------------------- .nv.compat                --------------------------
	.section	.nv.compat,"",@"SHT_CUDA_COMPAT_INFO"
	.align	4
        /*0000*/ 	.byte	0x02, 0x09, 0x00, 0x00, 0x02, 0x02, 0x01, 0x00, 0x02, 0x05, 0x05, 0x00, 0x03, 0x07, 0x01, 0x01
        /*0010*/ 	.byte	0x02, 0x03, 0x00, 0x00, 0x02, 0x06, 0x01, 0x00, 0x04, 0x0b, 0x08, 0x00, 0x01, 0x00, 0x00, 0x00
        /*0020*/ 	.byte	0x00, 0x00, 0x00, 0x00


//--------------------- .nv.info._Z15MatrixMulKernelPdS_ii --------------------------
	.section	.nv.info._Z15MatrixMulKernelPdS_ii,"",@"SHT_CUDA_INFO"
	.sectionflags	@""
	.align	4


	//----- nvinfo : EIATTR_CUDA_API_VERSION
	.align		4
        /*0000*/ 	.byte	0x04, 0x37
        /*0002*/ 	.short	(.L_7 - .L_6)
.L_6:
        /*0004*/ 	.word	0x00000082


	//----- nvinfo : EIATTR_KPARAM_INFO
	.align		4
.L_7:
        /*0008*/ 	.byte	0x04, 0x17
        /*000a*/ 	.short	(.L_9 - .L_8)
.L_8:
        /*000c*/ 	.word	0x00000000
        /*0010*/ 	.short	0x0003
        /*0012*/ 	.short	0x0014
        /*0014*/ 	.byte	0x00, 0xf0, 0x11, 0x00


	//----- nvinfo : EIATTR_KPARAM_INFO
	.align		4
.L_9:
        /*0018*/ 	.byte	0x04, 0x17
        /*001a*/ 	.short	(.L_11 - .L_10)
.L_10:
        /*001c*/ 	.word	0x00000000
        /*0020*/ 	.short	0x0002
        /*0022*/ 	.short	0x0010
        /*0024*/ 	.byte	0x00, 0xf0, 0x11, 0x00


	//----- nvinfo : EIATTR_KPARAM_INFO
	.align		4
.L_11:
        /*0028*/ 	.byte	0x04, 0x17
        /*002a*/ 	.short	(.L_13 - .L_12)
.L_12:
        /*002c*/ 	.word	0x00000000
        /*0030*/ 	.short	0x0001
        /*0032*/ 	.short	0x0008
        /*0034*/ 	.byte	0x00, 0xf5, 0x21, 0x00


	//----- nvinfo : EIATTR_KPARAM_INFO
	.align		4
.L_13:
        /*0038*/ 	.byte	0x04, 0x17
        /*003a*/ 	.short	(.L_15 - .L_14)
.L_14:
        /*003c*/ 	.word	0x00000000
        /*0040*/ 	.short	0x0000
        /*0042*/ 	.short	0x0000
        /*0044*/ 	.byte	0x00, 0xf5, 0x21, 0x00


	//----- nvinfo : EIATTR_SPARSE_MMA_MASK
	.align		4
.L_15:
        /*0048*/ 	.byte	0x03, 0x50
        /*004a*/ 	.short	0x0000


	//----- nvinfo : EIATTR_MAXREG_COUNT
	.align		4
        /*004c*/ 	.byte	0x03, 0x1b
        /*004e*/ 	.short	0x00ff


	//----- nvinfo : EIATTR_NUM_BARRIERS
	.align		4
        /*0050*/ 	.byte	0x02, 0x4c
        /*0052*/ 	.byte	0x01
	.zero		1


	//----- nvinfo : EIATTR_MERCURY_ISA_VERSION
	.align		4
        /*0054*/ 	.byte	0x03, 0x5f
        /*0056*/ 	.short	0x0101


	//----- nvinfo : EIATTR_VRC_CTA_INIT_COUNT
	.align		4
        /*0058*/ 	.byte	0x02, 0x4a
	.zero		1
	.zero		1


	//----- nvinfo : EIATTR_EXIT_INSTR_OFFSETS
	.align		4
        /*005c*/ 	.byte	0x04, 0x1c
        /*005e*/ 	.short	(.L_17 - .L_16)


	//   ....[0]....
.L_16:
        /*0060*/ 	.word	0x000008b0


	//   ....[1]....
        /*0064*/ 	.word	0x00000900


	//----- nvinfo : EIATTR_CBANK_PARAM_SIZE
	.align		4
.L_17:
        /*0068*/ 	.byte	0x03, 0x19
        /*006a*/ 	.short	0x0018


	//----- nvinfo : EIATTR_PARAM_CBANK
	.align		4
        /*006c*/ 	.byte	0x04, 0x0a
        /*006e*/ 	.short	(.L_19 - .L_18)
	.align		4
.L_18:
        /*0070*/ 	.word	index@(.nv.constant0._Z15MatrixMulKernelPdS_ii)
        /*0074*/ 	.short	0x0380
        /*0076*/ 	.short	0x0018


	//----- nvinfo : EIATTR_SW_WAR
	.align		4
.L_19:
        /*0078*/ 	.byte	0x04, 0x36
        /*007a*/ 	.short	(.L_21 - .L_20)
.L_20:
        /*007c*/ 	.word	0x00000008
.L_21:


//--------------------- .nv.callgraph             --------------------------
	.section	.nv.callgraph,"",@"SHT_CUDA_CALLGRAPH"
	.align	4
	.sectionentsize	8
	.align		4
        /*0000*/ 	.word	0x00000000
	.align		4
        /*0004*/ 	.word	0xffffffff
	.align		4
        /*0008*/ 	.word	0x00000000
	.align		4
        /*000c*/ 	.word	0xfffffffe
	.align		4
        /*0010*/ 	.word	0x00000000
	.align		4
        /*0014*/ 	.word	0xfffffffd
	.align		4
        /*0018*/ 	.word	0x00000000
	.align		4
        /*001c*/ 	.word	0xfffffffc


//--------------------- .text._Z15MatrixMulKernelPdS_ii --------------------------
	.section	.text._Z15MatrixMulKernelPdS_ii,"ax",@progbits
	.align	128
        .global         _Z15MatrixMulKernelPdS_ii
        .type           _Z15MatrixMulKernelPdS_ii,@function
        .size           _Z15MatrixMulKernelPdS_ii,(.L_x_3 - _Z15MatrixMulKernelPdS_ii)
        .other          _Z15MatrixMulKernelPdS_ii,@"STO_CUDA_ENTRY STV_DEFAULT"
_Z15MatrixMulKernelPdS_ii:
.text._Z15MatrixMulKernelPdS_ii:
[----:B------:R-:W-:Y:S01]  /*0000*/  LDC R1, c[0x0][0x37c] ;  /* 0x0000df00ff017b82 */ /* 0x000fe20000000800 */
[----:B------:R-:W0:Y:S01]  /*0010*/  S2R R3, SR_CTAID.X ;  /* 0x0000000000037919 */ /* 0x000e220000002500 */
[----:B------:R-:W1:Y:S01]  /*0020*/  LDCU UR4, c[0x0][0x390] ;  /* 0x00007200ff0477ac */ /* 0x000e620008000800 */
[----:B------:R-:W-:Y:S01]  /*0030*/  CS2R R10, SRZ ;  /* 0x00000000000a7805 */ /* 0x000fe2000001ff00 */
[----:B------:R-:W2:Y:S01]  /*0040*/  S2R R9, SR_CTAID.Y ;  /* 0x0000000000097919 */ /* 0x000ea20000002600 */
[----:B------:R-:W3:Y:S01]  /*0050*/  LDCU UR12, c[0x0][0x394] ;  /* 0x00007280ff0c77ac */ /* 0x000ee20008000800 */
[----:B------:R-:W2:Y:S01]  /*0060*/  S2R R7, SR_TID.Y ;  /* 0x0000000000077919 */ /* 0x000ea20000002200 */
[----:B------:R-:W4:Y:S01]  /*0070*/  LDCU.64 UR10, c[0x0][0x358] ;  /* 0x00006b00ff0a77ac */ /* 0x000f220008000a00 */
[----:B------:R-:W0:Y:S01]  /*0080*/  S2R R17, SR_TID.X ;  /* 0x0000000000117919 */ /* 0x000e220000002100 */
[----:B-1----:R-:W-:Y:S01]  /*0090*/  UISETP.GE.AND UP0, UPT, UR4, -0x1e, UPT ;  /* 0xffffffe20400788c */ /* 0x002fe2000bf06270 */
[----:B--2---:R-:W-:-:S02]  /*00a0*/  IMAD R19, R9, 0x20, R7 ;  /* 0x0000002009137824 */ /* 0x004fc400078e0207 */
[----:B0-----:R-:W-:-:S05]  /*00b0*/  IMAD R20, R3, 0x20, R17 ;  /* 0x0000002003147824 */ /* 0x001fca00078e0211 */
[----:B------:R-:W-:-:S04]  /*00c0*/  VIMNMX R0, PT, PT, R19, R20, !PT ;  /* 0x0000001413007248 */ /* 0x000fc80007fe0100 */
[----:B---3--:R-:W-:Y:S01]  /*00d0*/  ISETP.GE.AND P2, PT, R0, UR12, PT ;  /* 0x0000000c00007c0c */ /* 0x008fe2000bf46270 */
[----:B----4-:R-:W-:-:S12]  /*00e0*/  BRA.U !UP0, `(.L_x_0) ;  /* 0x0000000508f07547 */ /* 0x010fd8000b800000 */
[----:B------:R-:W0:Y:S01]  /*00f0*/  S2UR UR7, SR_CgaCtaId ;  /* 0x00000000000779c3 */ /* 0x000e220000008800 */
[----:B------:R-:W1:Y:S01]  /*0100*/  LDCU UR9, c[0x0][0x394] ;  /* 0x00007280ff0977ac */ /* 0x000e620008000800 */
[----:B------:R-:W-:Y:S01]  /*0110*/  CS2R R10, SRZ ;  /* 0x00000000000a7805 */ /* 0x000fe2000001ff00 */
[----:B------:R-:W-:Y:S01]  /*0120*/  UMOV UR6, 0x400 ;  /* 0x0000040000067882 */ /* 0x000fe20000000000 */
[----:B------:R-:W-:-:S04]  /*0130*/  UIADD3 UR4, UPT, UPT, UR4, -0x1, URZ ;  /* 0xffffffff04047890 */ /* 0x000fc8000fffe0ff */
[----:B------:R-:W2:Y:S01]  /*0140*/  LDC.64 R4, c[0x0][0x390] ;  /* 0x0000e400ff047b82 */ /* 0x000ea20000000a00 */
[----:B------:R-:W-:-:S04]  /*0150*/  USHF.R.S32.HI UR5, URZ, 0x1f, UR4 ;  /* 0x0000001fff057899 */ /* 0x000fc80008011404 */
[----:B------:R-:W-:-:S04]  /*0160*/  ULEA.HI UR5, UR5, UR4, URZ, 0x5 ;  /* 0x0000000405057291 */ /* 0x000fc8000f8f28ff */
[----:B------:R-:W-:Y:S01]  /*0170*/  USHF.R.S32.HI UR5, URZ, 0x5, UR5 ;  /* 0x00000005ff057899 */ /* 0x000fe20008011405 */
[----:B-1----:R-:W-:Y:S02]  /*0180*/  IMAD R18, R7, UR9, R17 ;  /* 0x0000000907127c24 */ /* 0x002fe4000f8e0211 */
[----:B------:R-:W-:Y:S01]  /*0190*/  IMAD R16, R17, UR9, R7 ;  /* 0x0000000911107c24 */ /* 0x000fe2000f8e0207 */
[----:B------:R-:W-:Y:S01]  /*01a0*/  UIADD3 UR5, UPT, UPT, -UR5, URZ, URZ ;  /* 0x000000ff05057290 */ /* 0x000fe2000fffe1ff */
[----:B------:R-:W-:Y:S01]  /*01b0*/  IMAD R18, R3, 0x20, R18 ;  /* 0x0000002003127824 */ /* 0x000fe200078e0212 */
[----:B0-----:R-:W-:Y:S02]  /*01c0*/  ULEA UR8, UR7, UR6, 0x18 ;  /* 0x0000000607087291 */ /* 0x001fe4000f8ec0ff */
[----:B------:R-:W-:Y:S01]  /*01d0*/  UIADD3 UR6, UPT, UPT, UR6, 0x2000, URZ ;  /* 0x0000200006067890 */ /* 0x000fe2000fffe0ff */
[----:B------:R-:W-:-:S03]  /*01e0*/  LEA R16, R9, R16, 0x5 ;  /* 0x0000001009107211 */ /* 0x000fc600078e28ff */
[----:B------:R-:W-:Y:S01]  /*01f0*/  ULEA UR6, UR7, UR6, 0x18 ;  /* 0x0000000607067291 */ /* 0x000fe2000f8ec0ff */
[----:B------:R-:W-:-:S05]  /*0200*/  LEA R6, R7, UR8, 0x8 ;  /* 0x0000000807067c11 */ /* 0x000fca000f8e40ff */
[C---:B------:R-:W-:Y:S01]  /*0210*/  LEA R2, R17.reuse, UR6, 0x3 ;  /* 0x0000000611027c11 */ /* 0x040fe2000f8e18ff */
[----:B------:R-:W-:-:S04]  /*0220*/  IMAD R3, R17, 0x8, R6 ;  /* 0x0000000811037824 */ /* 0x000fc800078e0206 */
[----:B------:R-:W-:-:S07]  /*0230*/  IMAD R0, R7, 0x100, R2 ;  /* 0x0000010007007824 */ /* 0x000fce00078e0202 */
.L_x_1:
[-C--:B--2---:R-:W-:Y:S02]  /*0240*/  ISETP.GE.AND P1, PT, R17, R4.reuse, PT ;  /* 0x000000041100720c */ /* 0x084fe40003f26270 */
[----:B------:R-:W-:Y:S02]  /*0250*/  CS2R R26, SRZ ;  /* 0x00000000001a7805 */ /* 0x000fe4000001ff00 */
[----:B------:R-:W-:Y:S02]  /*0260*/  ISETP.GE.AND P0, PT, R7, R4, PT ;  /* 0x000000040700720c */ /* 0x000fe40003f06270 */
[----:B------:R-:W-:Y:S02]  /*0270*/  CS2R R28, SRZ ;  /* 0x00000000001c7805 */ /* 0x000fe4000001ff00 */
[-C--:B------:R-:W-:Y:S02]  /*0280*/  ISETP.GE.OR P1, PT, R19, R5.reuse, P1 ;  /* 0x000000051300720c */ /* 0x080fe40000f26670 */
[----:B------:R-:W-:-:S11]  /*0290*/  ISETP.GE.OR P0, PT, R20, R5, P0 ;  /* 0x000000051400720c */ /* 0x000fd60000706670 */
[----:B------:R-:W0:Y:S08]  /*02a0*/  @!P1 LDC.64 R12, c[0x0][0x380] ;  /* 0x0000e000ff0c9b82 */ /* 0x000e300000000a00 */
[----:B------:R-:W1:Y:S01]  /*02b0*/  @!P0 LDC.64 R8, c[0x0][0x380] ;  /* 0x0000e000ff088b82 */ /* 0x000e620000000a00 */
[----:B0-----:R-:W-:-:S05]  /*02c0*/  @!P1 IMAD.WIDE R14, R16, 0x8, R12 ;  /* 0x00000008100e9825 */ /* 0x001fca00078e020c */
[----:B------:R-:W2:Y:S01]  /*02d0*/  @!P1 LDG.E.64 R26, desc[UR10][R14.64] ;  /* 0x0000000a0e1a9981 */ /* 0x000ea2000c1e1b00 */
[----:B-1----:R-:W-:-:S05]  /*02e0*/  @!P0 IMAD.WIDE R22, R18, 0x8, R8 ;  /* 0x0000000812168825 */ /* 0x002fca00078e0208 */
[----:B------:R-:W3:Y:S04]  /*02f0*/  @!P0 LDG.E.64 R28, desc[UR10][R22.64] ;  /* 0x0000000a161c8981 */ /* 0x000ee8000c1e1b00 */
[----:B--2---:R-:W-:Y:S04]  /*0300*/  STS.64 [R3], R26 ;  /* 0x0000001a03007388 */ /* 0x004fe80000000a00 */
[----:B---3--:R-:W-:Y:S01]  /*0310*/  STS.64 [R0], R28 ;  /* 0x0000001c00007388 */ /* 0x008fe20000000a00 */
[----:B------:R-:W-:Y:S06]  /*0320*/  BAR.SYNC.DEFER_BLOCKING 0x0 ;  /* 0x0000000000007b1d */ /* 0x000fec0000010000 */
[----:B------:R-:W-:Y:S04]  /*0330*/  LDS.64 R8, [R2] ;  /* 0x0000000002087984 */ /* 0x000fe80000000a00 */
[----:B------:R-:W0:Y:S04]  /*0340*/  LDS.128 R12, [R6] ;  /* 0x00000000060c7984 */ /* 0x000e280000000c00 */
[----:B------:R-:W1:Y:S04]  /*0350*/  LDS.64 R22, [R2+0x100] ;  /* 0x0001000002167984 */ /* 0x000e680000000a00 */
[----:B------:R-:W-:Y:S04]  /*0360*/  LDS.64 R24, [R2+0x200] ;  /* 0x0002000002187984 */ /* 0x000fe80000000a00 */
[----:B------:R-:W-:Y:S01]  /*0370*/  LDS.64 R26, [R2+0x400] ;  /* 0x00040000021a7984 */ /* 0x000fe20000000a00 */
[----:B0-----:R-:W-:-:S03]  /*0380*/  DFMA R12, R12, R8, R10 ;  /* 0x000000080c0c722b */ /* 0x001fc6000000000a */
[----:B------:R-:W0:Y:S05]  /*0390*/  LDS.128 R8, [R6+0x10] ;  /* 0x0000100006087984 */ /* 0x000e2a0000000c00 */
[----:B-1----:R-:W-:Y:S01]  /*03a0*/  DFMA R14, R22, R14, R12 ;  /* 0x0000000e160e722b */ /* 0x002fe2000000000c */
[----:B------:R-:W1:Y:S07]  /*03b0*/  LDS.64 R22, [R2+0x300] ;  /* 0x0003000002167984 */ /* 0x000e6e0000000a00 */
[----:B0-----:R-:W-:-:S02]  /*03c0*/  DFMA R8, R8, R24, R14 ;  /* 0x000000180808722b */ /* 0x001fc4000000000e */
[----:B------:R-:W0:Y:S04]  /*03d0*/  LDS.128 R12, [R6+0x20] ;  /* 0x00002000060c7984 */ /* 0x000e280000000c00 */
[----:B------:R-:W-:Y:S02]  /*03e0*/  LDS.64 R24, [R2+0x600] ;  /* 0x0006000002187984 */ /* 0x000fe40000000a00 */
[----:B-1----:R-:W-:Y:S02]  /*03f0*/  DFMA R10, R22, R10, R8 ;  /* 0x0000000a160a722b */ /* 0x002fe40000000008 */
[----:B------:R-:W1:Y:S06]  /*0400*/  LDS.64 R22, [R2+0x500] ;  /* 0x0005000002167984 */ /* 0x000e6c0000000a00 */
        /* <DEDUP_REMOVED lines=57> */
[----:B------:R-:W2:Y:S02]  /*07a0*/  LDS.64 R24, [R2+0x1d00] ;  /* 0x001d000002187984 */ /* 0x000ea40000000a00 */
[----:B-1----:R-:W-:Y:S02]  /*07b0*/  DFMA R10, R22, R10, R8 ;  /* 0x0000000a160a722b */ /* 0x002fe40000000008 */
[----:B------:R-:W-:Y:S06]  /*07c0*/  LDS.64 R22, [R2+0x1e00] ;  /* 0x001e000002167984 */ /* 0x000fec0000000a00 */
[----:B0-----:R-:W-:-:S02]  /*07d0*/  DFMA R26, R12, R26, R10 ;  /* 0x0000001a0c1a722b */ /* 0x001fc4000000000a */
[----:B------:R-:W0:Y:S04]  /*07e0*/  LDS.128 R8, [R6+0xf0] ;  /* 0x0000f00006087984 */ /* 0x000e280000000c00 */
[----:B------:R-:W1:Y:S02]  /*07f0*/  LDS.64 R12, [R2+0x1f00] ;  /* 0x001f0000020c7984 */ /* 0x000e640000000a00 */
[----:B--2---:R-:W-:Y:S01]  /*0800*/  DFMA R14, R24, R14, R26 ;  /* 0x0000000e180e722b */ /* 0x004fe2000000001a */
[----:B------:R-:W-:-:S04]  /*0810*/  UIADD3 UR5, UPT, UPT, UR5, 0x1, URZ ;  /* 0x0000000105057890 */ /* 0x000fc8000fffe0ff */
[----:B------:R-:W-:Y:S01]  /*0820*/  UISETP.NE.AND UP0, UPT, UR5, 0x1, UPT ;  /* 0x000000010500788c */ /* 0x000fe2000bf05270 */
[----:B------:R-:W-:Y:S01]  /*0830*/  IADD3 R7, PT, PT, R7, 0x20, RZ ;  /* 0x0000002007077810 */ /* 0x000fe20007ffe0ff */
[----:B------:R-:W-:Y:S01]  /*0840*/  VIADD R17, R17, 0x20 ;  /* 0x0000002011117836 */ /* 0x000fe20000000000 */
[C---:B------:R-:W-:Y:S01]  /*0850*/  LEA R18, R5.reuse, R18, 0x5 ;  /* 0x0000001205127211 */ /* 0x040fe200078e28ff */
[----:B------:R-:W-:Y:S01]  /*0860*/  IMAD R16, R5, 0x20, R16 ;  /* 0x0000002005107824 */ /* 0x000fe200078e0210 */
[----:B0-----:R-:W-:-:S08]  /*0870*/  DFMA R8, R8, R22, R14 ;  /* 0x000000160808722b */ /* 0x001fd0000000000e */
[----:B-1----:R-:W-:Y:S01]  /*0880*/  DFMA R10, R12, R10, R8 ;  /* 0x0000000a0c0a722b */ /* 0x002fe20000000008 */
[----:B------:R-:W-:Y:S06]  /*0890*/  BAR.SYNC.DEFER_BLOCKING 0x0 ;  /* 0x0000000000007b1d */ /* 0x000fec0000010000 */
[----:B------:R-:W-:Y:S05]  /*08a0*/  BRA.U UP0, `(.L_x_1) ;  /* 0xfffffff900647547 */ /* 0x000fea000b83ffff */
.L_x_0:
[----:B------:R-:W-:Y:S05]  /*08b0*/  @P2 EXIT ;  /* 0x000000000000294d */ /* 0x000fea0003800000 */
[----:B------:R-:W0:Y:S01]  /*08c0*/  LDC.64 R2, c[0x0][0x388] ;  /* 0x0000e200ff027b82 */ /* 0x000e220000000a00 */
[----:B------:R-:W-:-:S04]  /*08d0*/  IMAD R19, R19, UR12, R20 ;  /* 0x0000000c13137c24 */ /* 0x000fc8000f8e0214 */
[----:B0-----:R-:W-:-:S05]  /*08e0*/  IMAD.WIDE.U32 R2, R19, 0x8, R2 ;  /* 0x0000000813027825 */ /* 0x001fca00078e0002 */
[----:B------:R-:W-:Y:S01]  /*08f0*/  STG.E.64 desc[UR10][R2.64], R10 ;  /* 0x0000000a02007986 */ /* 0x000fe2000c101b0a */
[----:B------:R-:W-:Y:S05]  /*0900*/  EXIT ;  /* 0x000000000000794d */ /* 0x000fea0003800000 */
.L_x_2:
[----:B------:R-:W-:-:S00]  /*0910*/  BRA `(.L_x_2) ;  /* 0xfffffffc00fc7947 */ /* 0x000fc0000383ffff */
[----:B------:R-:W-:-:S00]  /*0920*/  NOP ;  /* 0x0000000000007918 */ /* 0x000fc00000000000 */
        /* <DEDUP_REMOVED lines=13> */
.L_x_3:


//--------------------- .nv.shared._Z15MatrixMulKernelPdS_ii --------------------------
	.section	.nv.shared._Z15MatrixMulKernelPdS_ii,"aw",@nobits
	.sectionflags	@""
	.align	8
.nv.shared._Z15MatrixMulKernelPdS_ii:
	.zero		17408


//--------------------- .nv.shared.reserved.0     --------------------------
	.section	.nv.shared.reserved.0,"aw",@nobits
	.weak		__nv_reservedSMEM_offset_0_alias
	.size		__nv_reservedSMEM_offset_0_alias, 0, 64
	.other		__nv_reservedSMEM_offset_0_alias,@"STO_CUDA_RESERVED_SHARED STV_DEFAULT"
__nv_reservedSMEM_offset_0_alias:
	.zero		0
	.zero		64


//--------------------- .nv.constant0._Z15MatrixMulKernelPdS_ii --------------------------
	.section	.nv.constant0._Z15MatrixMulKernelPdS_ii,"a",@progbits
	.sectionflags	@""
	.align	4
.nv.constant0._Z15MatrixMulKernelPdS_ii:
	.zero		920


//--------------------- SYMBOLS --------------------------

	.type		.nv.reservedSmem.offset0,@object
	.size		.nv.reservedSmem.offset0,0x4
	.type		.nv.reservedSmem.cap,@object
	.size		.nv.reservedSmem.cap,0x4
